//
// Generated by NVIDIA NVVM Compiler
//
// Compiler Build ID: CL-36424714
// Cuda compilation tools, release 13.0, V13.0.88
// Based on NVVM 20.0.0
//

.version 9.0
.target sm_100
.address_size 64

	// .globl	_Z24tensorial_product_kernelPdS_iiS_
.extern .func  (.param .b32 func_retval0) vprintf
(
	.param .b64 vprintf_param_0,
	.param .b64 vprintf_param_1
)
;
.global .align 1 .b8 $str[22] = {84, 104, 101, 32, 118, 97, 108, 117, 101, 32, 111, 102, 32, 120, 32, 105, 115, 32, 37, 102, 10};

.visible .entry _Z24tensorial_product_kernelPdS_iiS_(
	.param .u64 .ptr .align 1 _Z24tensorial_product_kernelPdS_iiS__param_0,
	.param .u64 .ptr .align 1 _Z24tensorial_product_kernelPdS_iiS__param_1,
	.param .u32 _Z24tensorial_product_kernelPdS_iiS__param_2,
	.param .u32 _Z24tensorial_product_kernelPdS_iiS__param_3,
	.param .u64 .ptr .align 1 _Z24tensorial_product_kernelPdS_iiS__param_4
)
{
	.local .align 8 .b8 	__local_depot0[8];
	.reg .b64 	%SP;
	.reg .b64 	%SPL;
	.reg .pred 	%p<4>;
	.reg .b32 	%r<16>;
	.reg .b64 	%rd<17>;
	.reg .b64 	%fd<4>;

	mov.u64 	%SPL, __local_depot0;
	cvta.local.u64 	%SP, %SPL;
	ld.param.u64 	%rd1, [_Z24tensorial_product_kernelPdS_iiS__param_0];
	ld.param.u64 	%rd2, [_Z24tensorial_product_kernelPdS_iiS__param_1];
	ld.param.u32 	%r4, [_Z24tensorial_product_kernelPdS_iiS__param_2];
	ld.param.u32 	%r5, [_Z24tensorial_product_kernelPdS_iiS__param_3];
	ld.param.u64 	%rd3, [_Z24tensorial_product_kernelPdS_iiS__param_4];
	mov.u32 	%r6, %ctaid.x;
	mov.u32 	%r7, %ntid.x;
	mov.u32 	%r8, %tid.x;
	mad.lo.s32 	%r1, %r6, %r7, %r8;
	mov.u32 	%r9, %ctaid.y;
	mov.u32 	%r10, %ntid.y;
	mov.u32 	%r11, %tid.y;
	mad.lo.s32 	%r12, %r9, %r10, %r11;
	setp.ge.s32 	%p1, %r1, %r4;
	setp.ge.s32 	%p2, %r12, %r5;
	or.pred  	%p3, %p1, %p2;
	@%p3 bra 	$L__BB0_2;
	add.u64 	%rd4, %SP, 0;
	add.u64 	%rd5, %SPL, 0;
	cvta.to.global.u64 	%rd6, %rd1;
	cvta.to.global.u64 	%rd7, %rd2;
	cvta.to.global.u64 	%rd8, %rd3;
	mad.lo.s32 	%r13, %r5, %r1, %r12;
	mul.wide.s32 	%rd9, %r1, 8;
	add.s64 	%rd10, %rd6, %rd9;
	ld.global.f64 	%fd1, [%rd10];
	mul.wide.u32 	%rd11, %r12, 8;
	add.s64 	%rd12, %rd7, %rd11;
	ld.global.f64 	%fd2, [%rd12];
	mul.f64 	%fd3, %fd1, %fd2;
	mul.wide.s32 	%rd13, %r13, 8;
	add.s64 	%rd14, %rd8, %rd13;
	st.global.f64 	[%rd14], %fd3;
	st.local.f64 	[%rd5], %fd3;
	mov.u64 	%rd15, $str;
	cvta.global.u64 	%rd16, %rd15;
	{ // callseq 0, 0
	.param .b64 param0;
	st.param.b64 	[param0], %rd16;
	.param .b64 param1;
	st.param.b64 	[param1], %rd4;
	.param .b32 retval0;
	call.uni (retval0), 
	vprintf, 
	(
	param0, 
	param1
	);
	ld.param.b32 	%r14, [retval0];
	} // callseq 0
$L__BB0_2:
	ret;

}


// ===== COMPILED SASS (sm_100) =====

	.target	sm_100

	.elftype	@"ET_EXEC"


//--------------------- .note.nv.tkinfo           --------------------------
	.section	.note.nv.tkinfo,"",@"SHT_NOTE"
	.sectionflags	@"SHF_NOTE_NV_TKINFO"
	.tkinfo
        /*0018*/ 	.word	0x00000002
        /*0030*/ 	.string	""
        /*0030*/ 	.string	"ptxas"
        /*0030*/ 	.string	"Cuda compilation tools, release 13.0, V13.0.88"
        /*0030*/ 	.string	"Build cuda_13.0.r13.0/compiler.36424714_0"
        /*0030*/ 	.string	"-arch sm_100 -m 64 "



//--------------------- .note.nv.cuinfo           --------------------------
	.section	.note.nv.cuinfo,"",@"SHT_NOTE"
	.sectionflags	@"SHF_NOTE_NV_CUINFO"
        /*0018*/ 	.short	0x0002
        /*001a*/ 	.short	0x0064
        /*001c*/ 	.short	0x0082
	.zero		2


//--------------------- .nv.info                  --------------------------
	.section	.nv.info,"",@"SHT_CUDA_INFO"
	.align	4


	//----- nvinfo : EIATTR_REGCOUNT
	.align		4
        /*0000*/ 	.byte	0x04, 0x2f
        /*0002*/ 	.short	(.L_2 - .L_1)
	.align		4
.L_1:
        /*0004*/ 	.word	index@(_Z24tensorial_product_kernelPdS_iiS_)
        /*0008*/ 	.word	0x00000018


	//----- nvinfo : EIATTR_FRAME_SIZE
	.align		4
.L_2:
        /*000c*/ 	.byte	0x04, 0x11
        /*000e*/ 	.short	(.L_4 - .L_3)
	.align		4
.L_3:
        /*0010*/ 	.word	index@(_Z24tensorial_product_kernelPdS_iiS_)
        /*0014*/ 	.word	0x00000008


	//----- nvinfo : EIATTR_MIN_STACK_SIZE
	.align		4
.L_4:
        /*0018*/ 	.byte	0x04, 0x12
        /*001a*/ 	.short	(.L_6 - .L_5)
	.align		4
.L_5:
        /*001c*/ 	.word	index@(_Z24tensorial_product_kernelPdS_iiS_)
        /*0020*/ 	.word	0x00000008
.L_6:


//--------------------- .nv.compat                --------------------------
	.section	.nv.compat,"",@"SHT_CUDA_COMPAT_INFO"
	.align	4
        /*0000*/ 	.byte	0x02, 0x09, 0x00, 0x00, 0x02, 0x02, 0x01, 0x00, 0x02, 0x05, 0x05, 0x00, 0x03, 0x07, 0x01, 0x01
        /*0010*/ 	.byte	0x02, 0x03, 0x00, 0x00, 0x02, 0x06, 0x01, 0x00, 0x04, 0x0b, 0x08, 0x00, 0x01, 0x00, 0x00, 0x00
        /*0020*/ 	.byte	0x00, 0x00, 0x00, 0x00


//--------------------- .nv.info._Z24tensorial_product_kernelPdS_iiS_ --------------------------
	.section	.nv.info._Z24tensorial_product_kernelPdS_iiS_,"",@"SHT_CUDA_INFO"
	.sectionflags	@""
	.align	4


	//----- nvinfo : EIATTR_CUDA_API_VERSION
	.align		4
        /*0000*/ 	.byte	0x04, 0x37
        /*0002*/ 	.short	(.L_8 - .L_7)
.L_7:
        /*0004*/ 	.word	0x00000082


	//----- nvinfo : EIATTR_KPARAM_INFO
	.align		4
.L_8:
        /*0008*/ 	.byte	0x04, 0x17
        /*000a*/ 	.short	(.L_10 - .L_9)
.L_9:
        /*000c*/ 	.word	0x00000000
        /*0010*/ 	.short	0x0004
        /*0012*/ 	.short	0x0018
        /*0014*/ 	.byte	0x00, 0xf5, 0x21, 0x00


	//----- nvinfo : EIATTR_KPARAM_INFO
	.align		4
.L_10:
        /*0018*/ 	.byte	0x04, 0x17
        /*001a*/ 	.short	(.L_12 - .L_11)
.L_11:
        /*001c*/ 	.word	0x00000000
        /*0020*/ 	.short	0x0003
        /*0022*/ 	.short	0x0014
        /*0024*/ 	.byte	0x00, 0xf0, 0x11, 0x00


	//----- nvinfo : EIATTR_KPARAM_INFO
	.align		4
.L_12:
        /*0028*/ 	.byte	0x04, 0x17
        /*002a*/ 	.short	(.L_14 - .L_13)
.L_13:
        /*002c*/ 	.word	0x00000000
        /*0030*/ 	.short	0x0002
        /*0032*/ 	.short	0x0010
        /*0034*/ 	.byte	0x00, 0xf0, 0x11, 0x00


	//----- nvinfo : EIATTR_KPARAM_INFO
	.align		4
.L_14:
        /*0038*/ 	.byte	0x04, 0x17
        /*003a*/ 	.short	(.L_16 - .L_15)
.L_15:
        /*003c*/ 	.word	0x00000000
        /*0040*/ 	.short	0x0001
        /*0042*/ 	.short	0x0008
        /*0044*/ 	.byte	0x00, 0xf5, 0x21, 0x00


	//----- nvinfo : EIATTR_KPARAM_INFO
	.align		4
.L_16:
        /*0048*/ 	.byte	0x04, 0x17
        /*004a*/ 	.short	(.L_18 - .L_17)
.L_17:
        /*004c*/ 	.word	0x00000000
        /*0050*/ 	.short	0x0000
        /*0052*/ 	.short	0x0000
        /*0054*/ 	.byte	0x00, 0xf5, 0x21, 0x00


	//----- nvinfo : EIATTR_SPARSE_MMA_MASK
	.align		4
.L_18:
        /*0058*/ 	.byte	0x03, 0x50
        /*005a*/ 	.short	0x0000


	//----- nvinfo : EIATTR_MAXREG_COUNT
	.align		4
        /*005c*/ 	.byte	0x03, 0x1b
        /*005e*/ 	.short	0x00ff


	//----- nvinfo : EIATTR_EXTERNS
	.align		4
        /*0060*/ 	.byte	0x04, 0x0f
        /*0062*/ 	.short	(.L_20 - .L_19)


	//   ....[0]....
	.align		4
.L_19:
        /*0064*/ 	.word	index@(vprintf)


	//----- nvinfo : EIATTR_MERCURY_ISA_VERSION
	.align		4
.L_20:
        /*0068*/ 	.byte	0x03, 0x5f
        /*006a*/ 	.short	0x0101


	//----- nvinfo : EIATTR_VRC_CTA_INIT_COUNT
	.align		4
        /*006c*/ 	.byte	0x02, 0x4a
	.zero		1
	.zero		1


	//----- nvinfo : EIATTR_SYSCALL_OFFSETS
	.align		4
        /*0070*/ 	.byte	0x04, 0x46
        /*0072*/ 	.short	(.L_22 - .L_21)


	//   ....[0]....
.L_21:
        /*0074*/ 	.word	0x00000250


	//----- nvinfo : EIATTR_EXIT_INSTR_OFFSETS
	.align		4
.L_22:
        /*0078*/ 	.byte	0x04, 0x1c
        /*007a*/ 	.short	(.L_24 - .L_23)


	//   ....[0]....
.L_23:
        /*007c*/ 	.word	0x00000110


	//   ....[1]....
        /*0080*/ 	.word	0x00000260


	//----- nvinfo : EIATTR_CRS_STACK_SIZE
	.align		4
.L_24:
        /*0084*/ 	.byte	0x04, 0x1e
        /*0086*/ 	.short	(.L_26 - .L_25)
.L_25:
        /*0088*/ 	.word	0x00000000


	//----- nvinfo : EIATTR_CBANK_PARAM_SIZE
	.align		4
.L_26:
        /*008c*/ 	.byte	0x03, 0x19
        /*008e*/ 	.short	0x0020


	//----- nvinfo : EIATTR_PARAM_CBANK
	.align		4
        /*0090*/ 	.byte	0x04, 0x0a
        /*0092*/ 	.short	(.L_28 - .L_27)
	.align		4
.L_27:
        /*0094*/ 	.word	index@(.nv.constant0._Z24tensorial_product_kernelPdS_iiS_)
        /*0098*/ 	.short	0x0380
        /*009a*/ 	.short	0x0020


	//----- nvinfo : EIATTR_SW_WAR
	.align		4
.L_28:
        /*009c*/ 	.byte	0x04, 0x36
        /*009e*/ 	.short	(.L_30 - .L_29)
.L_29:
        /*00a0*/ 	.word	0x00000008
.L_30:


//--------------------- .nv.callgraph             --------------------------
	.section	.nv.callgraph,"",@"SHT_CUDA_CALLGRAPH"
	.align	4
	.sectionentsize	8
	.align		4
        /*0000*/ 	.word	0x00000000
	.align		4
        /*0004*/ 	.word	0xffffffff
	.align		4
        /*0008*/ 	.word	index@(_Z24tensorial_product_kernelPdS_iiS_)
	.align		4
        /*000c*/ 	.word	index@(vprintf)
	.align		4
        /*0010*/ 	.word	0x00000000
	.align		4
        /*0014*/ 	.word	0xfffffffe
	.align		4
        /*0018*/ 	.word	0x00000000
	.align		4
        /*001c*/ 	.word	0xfffffffd
	.align		4
        /*0020*/ 	.word	0x00000000
	.align		4
        /*0024*/ 	.word	0xfffffffc


//--------------------- .nv.constant4             --------------------------
	.section	.nv.constant4,"a",@progbits
	.align	8
	.align		8
.nv.constant4:
        /*0000*/ 	.dword	vprintf
	.align		8
        /*0008*/ 	.dword	$str


//--------------------- .text._Z24tensorial_product_kernelPdS_iiS_ --------------------------
	.section	.text._Z24tensorial_product_kernelPdS_iiS_,"ax",@progbits
	.align	128
        .global         _Z24tensorial_product_kernelPdS_iiS_
        .type           _Z24tensorial_product_kernelPdS_iiS_,@function
        .size           _Z24tensorial_product_kernelPdS_iiS_,(.L_x_2 - _Z24tensorial_product_kernelPdS_iiS_)
        .other          _Z24tensorial_product_kernelPdS_iiS_,@"STO_CUDA_ENTRY STV_DEFAULT"
_Z24tensorial_product_kernelPdS_iiS_:
.text._Z24tensorial_product_kernelPdS_iiS_:
[----:B------:R-:W0:Y:S01]  /*0000*/  LDC R1, c[0x0][0x37c] ;  /* 0x0000df00ff017b82 */ /* 0x000e220000000800 */
[----:B------:R-:W1:Y:S01]  /*0010*/  S2R R3, SR_TID.Y ;  /* 0x0000000000037919 */ /* 0x000e620000002200 */
[----:B------:R-:W2:Y:S06]  /*0020*/  LDCU UR5, c[0x0][0x2fc] ;  /* 0x00005f80ff0577ac */ /* 0x000eac0008000800 */
[----:B------:R-:W3:Y:S01]  /*0030*/  LDC R9, c[0x0][0x360] ;  /* 0x0000d800ff097b82 */ /* 0x000ee20000000800 */
[----:B0-----:R-:W-:Y:S01]  /*0040*/  IADD3 R1, PT, PT, R1, -0x8, RZ ;  /* 0xfffffff801017810 */ /* 0x001fe20007ffe0ff */
[----:B------:R-:W3:Y:S01]  /*0050*/  S2R R2, SR_TID.X ;  /* 0x0000000000027919 */ /* 0x000ee20000002100 */
[----:B------:R-:W0:Y:S01]  /*0060*/  LDCU.64 UR8, c[0x0][0x390] ;  /* 0x00007200ff0877ac */ /* 0x000e220008000a00 */
[----:B------:R-:W4:Y:S04]  /*0070*/  LDCU UR4, c[0x0][0x2f8] ;  /* 0x00005f00ff0477ac */ /* 0x000f280008000800 */
[----:B------:R-:W1:Y:S08]  /*0080*/  S2UR UR7, SR_CTAID.Y ;  /* 0x00000000000779c3 */ /* 0x000e700000002600 */
[----:B------:R-:W1:Y:S08]  /*0090*/  LDC R0, c[0x0][0x364] ;  /* 0x0000d900ff007b82 */ /* 0x000e700000000800 */
[----:B------:R-:W3:Y:S01]  /*00a0*/  S2UR UR6, SR_CTAID.X ;  /* 0x00000000000679c3 */ /* 0x000ee20000002500 */
[----:B----4-:R-:W-:-:S04]  /*00b0*/  IADD3 R6, P1, PT, R1, UR4, RZ ;  /* 0x0000000401067c10 */ /* 0x010fc8000ff3e0ff */
[----:B--2---:R-:W-:Y:S01]  /*00c0*/  IADD3.X R7, PT, PT, RZ, UR5, RZ, P1, !PT ;  /* 0x00000005ff077c10 */ /* 0x004fe20008ffe4ff */
[----:B-1----:R-:W-:-:S05]  /*00d0*/  IMAD R0, R0, UR7, R3 ;  /* 0x0000000700007c24 */ /* 0x002fca000f8e0203 */
[----:B0-----:R-:W-:Y:S01]  /*00e0*/  ISETP.GE.AND P0, PT, R0, UR9, PT ;  /* 0x0000000900007c0c */ /* 0x001fe2000bf06270 */
[----:B---3--:R-:W-:-:S05]  /*00f0*/  IMAD R9, R9, UR6, R2 ;  /* 0x0000000609097c24 */ /* 0x008fca000f8e0202 */
[----:B------:R-:W-:-:S13]  /*0100*/  ISETP.GE.OR P0, PT, R9, UR8, P0 ;  /* 0x0000000809007c0c */ /* 0x000fda0008706670 */
[----:B------:R-:W-:Y:S05]  /*0110*/  @P0 EXIT ;  /* 0x000000000000094d */ /* 0x000fea0003800000 */
[----:B------:R-:W0:Y:S01]  /*0120*/  LDC.64 R4, c[0x0][0x380] ;  /* 0x0000e000ff047b82 */ /* 0x000e220000000a00 */
[----:B------:R-:W1:Y:S07]  /*0130*/  LDCU.64 UR4, c[0x0][0x358] ;  /* 0x00006b00ff0477ac */ /* 0x000e6e0008000a00 */
[----:B------:R-:W2:Y:S08]  /*0140*/  LDC.64 R2, c[0x0][0x388] ;  /* 0x0000e200ff027b82 */ /* 0x000eb00000000a00 */
[----:B------:R-:W3:Y:S01]  /*0150*/  LDC.64 R10, c[0x0][0x398] ;  /* 0x0000e600ff0a7b82 */ /* 0x000ee20000000a00 */
[C---:B------:R-:W-:Y:S01]  /*0160*/  IMAD R13, R9.reuse, UR9, R0 ;  /* 0x00000009090d7c24 */ /* 0x040fe2000f8e0200 */
[----:B------:R-:W4:Y:S01]  /*0170*/  LDCU.64 UR6, c[0x4][0x8] ;  /* 0x01000100ff0677ac */ /* 0x000f220008000a00 */
[----:B0-----:R-:W-:-:S06]  /*0180*/  IMAD.WIDE R4, R9, 0x8, R4 ;  /* 0x0000000809047825 */ /* 0x001fcc00078e0204 */
[----:B-1----:R-:W5:Y:S01]  /*0190*/  LDG.E.64 R4, desc[UR4][R4.64] ;  /* 0x0000000404047981 */ /* 0x002f62000c1e1b00 */
[----:B--2---:R-:W-:-:S06]  /*01a0*/  IMAD.WIDE.U32 R2, R0, 0x8, R2 ;  /* 0x0000000800027825 */ /* 0x004fcc00078e0002 */
[----:B------:R-:W5:Y:S01]  /*01b0*/  LDG.E.64 R2, desc[UR4][R2.64] ;  /* 0x0000000402027981 */ /* 0x000f62000c1e1b00 */
[----:B------:R-:W-:Y:S01]  /*01c0*/  MOV R0, 0x0 ;  /* 0x0000000000007802 */ /* 0x000fe20000000f00 */
[----:B---3--:R-:W-:-:S03]  /*01d0*/  IMAD.WIDE R10, R13, 0x8, R10 ;  /* 0x000000080d0a7825 */ /* 0x008fc600078e020a */
[----:B------:R0:W1:Y:S01]  /*01e0*/  LDC.64 R12, c[0x4][R0] ;  /* 0x01000000000c7b82 */ /* 0x0000620000000a00 */
[----:B-----5:R-:W-:-:S07]  /*01f0*/  DMUL R8, R4, R2 ;  /* 0x0000000204087228 */ /* 0x020fce0000000000 */
[----:B------:R0:W-:Y:S04]  /*0200*/  STL.64 [R1], R8 ;  /* 0x0000000801007387 */ /* 0x0001e80000100a00 */
[----:B------:R0:W-:Y:S01]  /*0210*/  STG.E.64 desc[UR4][R10.64], R8 ;  /* 0x000000080a007986 */ /* 0x0001e2000c101b04 */
[----:B----4-:R-:W-:Y:S02]  /*0220*/  MOV R4, UR6 ;  /* 0x0000000600047c02 */ /* 0x010fe40008000f00 */
[----:B-1----:R-:W-:-:S07]  /*0230*/  MOV R5, UR7 ;  /* 0x0000000700057c02 */ /* 0x002fce0008000f00 */
[----:B------:R-:W-:-:S07]  /*0240*/  LEPC R20, `(.L_x_0) ;  /* 0x000000001014794e */ /* 0x000fce0000000000 */
[----:B0-----:R-:W-:Y:S05]  /*0250*/  CALL.ABS.NOINC R12 ;  /* 0x000000000c007343 */ /* 0x001fea0003c00000 */
.L_x_0:
[----:B------:R-:W-:Y:S05]  /*0260*/  EXIT ;  /* 0x000000000000794d */ /* 0x000fea0003800000 */
.L_x_1:
[----:B------:R-:W-:-:S00]  /*0270*/  BRA `(.L_x_1) ;  /* 0xfffffffc00fc7947 */ /* 0x000fc0000383ffff */
[----:B------:R-:W-:-:S00]  /*0280*/  NOP ;  /* 0x0000000000007918 */ /* 0x000fc00000000000 */
[----:B------:R-:W-:-:S00]  /*0290*/  NOP ;  /* 0x0000000000007918 */ /* 0x000fc00000000000 */
[----:B------:R-:W-:-:S00]  /*02a0*/  NOP ;  /* 0x0000000000007918 */ /* 0x000fc00000000000 */
[----:B------:R-:W-:-:S00]  /*02b0*/  NOP ;  /* 0x0000000000007918 */ /* 0x000fc00000000000 */
[----:B------:R-:W-:-:S00]  /*02c0*/  NOP ;  /* 0x0000000000007918 */ /* 0x000fc00000000000 */
[----:B------:R-:W-:-:S00]  /*02d0*/  NOP ;  /* 0x0000000000007918 */ /* 0x000fc00000000000 */
[----:B------:R-:W-:-:S00]  /*02e0*/  NOP ;  /* 0x0000000000007918 */ /* 0x000fc00000000000 */
[----:B------:R-:W-:-:S00]  /*02f0*/  NOP ;  /* 0x0000000000007918 */ /* 0x000fc00000000000 */
.L_x_2:


//--------------------- .nv.global.init           --------------------------
	.section	.nv.global.init,"aw",@progbits
.nv.global.init:
	.type		$str,@object
	.size		$str,(.L_0 - $str)
$str:
        /*0000*/ 	.byte	0x54, 0x68, 0x65, 0x20, 0x76, 0x61, 0x6c, 0x75, 0x65, 0x20, 0x6f, 0x66, 0x20, 0x78, 0x20, 0x69
        /*0010*/ 	.byte	0x73, 0x20, 0x25, 0x66, 0x0a, 0x00
.L_0:


//--------------------- .nv.shared.reserved.0     --------------------------
	.section	.nv.shared.reserved.0,"aw",@nobits
	.weak		__nv_reservedSMEM_offset_0_alias
	.size		__nv_reservedSMEM_offset_0_alias, 0, 64
	.other		__nv_reservedSMEM_offset_0_alias,@"STO_CUDA_RESERVED_SHARED STV_DEFAULT"
__nv_reservedSMEM_offset_0_alias:
	.zero		0
	.zero		64


//--------------------- .nv.constant0._Z24tensorial_product_kernelPdS_iiS_ --------------------------
	.section	.nv.constant0._Z24tensorial_product_kernelPdS_iiS_,"a",@progbits
	.sectionflags	@""
	.align	4
.nv.constant0._Z24tensorial_product_kernelPdS_iiS_:
	.zero		928


//--------------------- SYMBOLS --------------------------

	.type		.nv.reservedSmem.offset0,@object
	.size		.nv.reservedSmem.offset0,0x4
	.type		vprintf,@function
